//
// Generated by NVIDIA NVVM Compiler
//
// Compiler Build ID: CL-36424714
// Cuda compilation tools, release 13.0, V13.0.88
// Based on NVVM 20.0.0
//

.version 9.0
.target sm_100
.address_size 64

	// .globl	_Z47mat_transpose_f32x4_shared_bcf_row2col2d_kernelPfS_ii
// _ZZ47mat_transpose_f32x4_shared_bcf_row2col2d_kernelPfS_iiE4tile has been demoted

.visible .entry _Z47mat_transpose_f32x4_shared_bcf_row2col2d_kernelPfS_ii(
	.param .u64 .ptr .align 1 _Z47mat_transpose_f32x4_shared_bcf_row2col2d_kernelPfS_ii_param_0,
	.param .u64 .ptr .align 1 _Z47mat_transpose_f32x4_shared_bcf_row2col2d_kernelPfS_ii_param_1,
	.param .u32 _Z47mat_transpose_f32x4_shared_bcf_row2col2d_kernelPfS_ii_param_2,
	.param .u32 _Z47mat_transpose_f32x4_shared_bcf_row2col2d_kernelPfS_ii_param_3
)
{
	.reg .pred 	%p<4>;
	.reg .b32 	%r<32>;
	.reg .b32 	%f<9>;
	.reg .b64 	%rd<17>;
	// demoted variable
	.shared .align 4 .b8 _ZZ47mat_transpose_f32x4_shared_bcf_row2col2d_kernelPfS_iiE4tile[4352];
	ld.param.u64 	%rd1, [_Z47mat_transpose_f32x4_shared_bcf_row2col2d_kernelPfS_ii_param_0];
	ld.param.u64 	%rd2, [_Z47mat_transpose_f32x4_shared_bcf_row2col2d_kernelPfS_ii_param_1];
	ld.param.u32 	%r7, [_Z47mat_transpose_f32x4_shared_bcf_row2col2d_kernelPfS_ii_param_2];
	ld.param.u32 	%r8, [_Z47mat_transpose_f32x4_shared_bcf_row2col2d_kernelPfS_ii_param_3];
	mov.u32 	%r9, %ctaid.x;
	mov.u32 	%r10, %ntid.x;
	mul.lo.s32 	%r1, %r9, %r10;
	mov.u32 	%r2, %tid.x;
	add.s32 	%r3, %r1, %r2;
	mov.u32 	%r11, %ctaid.y;
	mov.u32 	%r12, %ntid.y;
	mul.lo.s32 	%r4, %r11, %r12;
	mov.u32 	%r5, %tid.y;
	add.s32 	%r13, %r4, %r5;
	shl.b32 	%r6, %r13, 2;
	setp.ge.s32 	%p1, %r6, %r7;
	setp.ge.s32 	%p2, %r3, %r8;
	or.pred  	%p3, %p1, %p2;
	@%p3 bra 	$L__BB0_2;
	cvta.to.global.u64 	%rd3, %rd1;
	cvta.to.global.u64 	%rd4, %rd2;
	mad.lo.s32 	%r14, %r8, %r6, %r3;
	mul.wide.s32 	%rd5, %r14, 4;
	add.s64 	%rd6, %rd3, %rd5;
	ld.global.f32 	%f1, [%rd6];
	mul.wide.s32 	%rd7, %r8, 4;
	add.s64 	%rd8, %rd6, %rd7;
	ld.global.f32 	%f2, [%rd8];
	add.s64 	%rd9, %rd8, %rd7;
	ld.global.f32 	%f3, [%rd9];
	add.s64 	%rd10, %rd9, %rd7;
	ld.global.f32 	%f4, [%rd10];
	mov.u32 	%r15, _ZZ47mat_transpose_f32x4_shared_bcf_row2col2d_kernelPfS_iiE4tile;
	mad.lo.s32 	%r16, %r5, 272, %r15;
	shl.b32 	%r17, %r2, 2;
	add.s32 	%r18, %r16, %r17;
	st.shared.f32 	[%r18], %f1;
	shl.b32 	%r19, %r5, 2;
	st.shared.f32 	[%r18+68], %f2;
	st.shared.f32 	[%r18+136], %f3;
	st.shared.f32 	[%r18+204], %f4;
	bar.sync 	0;
	shr.u32 	%r20, %r5, 2;
	add.s32 	%r21, %r17, %r20;
	mad.lo.s32 	%r22, %r21, 68, %r15;
	and.b32  	%r23, %r19, 12;
	shl.b32 	%r24, %r5, 4;
	and.b32  	%r25, %r24, 48;
	add.s32 	%r26, %r22, %r25;
	ld.shared.f32 	%f5, [%r26];
	ld.shared.f32 	%f6, [%r26+4];
	ld.shared.f32 	%f7, [%r26+8];
	ld.shared.f32 	%f8, [%r26+12];
	add.s32 	%r27, %r23, %r1;
	add.s32 	%r28, %r2, %r4;
	shl.b32 	%r29, %r28, 2;
	add.s32 	%r30, %r29, %r20;
	mad.lo.s32 	%r31, %r7, %r27, %r30;
	mul.wide.s32 	%rd11, %r31, 4;
	add.s64 	%rd12, %rd4, %rd11;
	st.global.f32 	[%rd12], %f5;
	mul.wide.s32 	%rd13, %r7, 4;
	add.s64 	%rd14, %rd12, %rd13;
	st.global.f32 	[%rd14], %f6;
	add.s64 	%rd15, %rd14, %rd13;
	st.global.f32 	[%rd15], %f7;
	add.s64 	%rd16, %rd15, %rd13;
	st.global.f32 	[%rd16], %f8;
$L__BB0_2:
	ret;

}


// ===== COMPILED SASS (sm_100) =====

	.target	sm_100

	.elftype	@"ET_EXEC"


//--------------------- .note.nv.tkinfo           --------------------------
	.section	.note.nv.tkinfo,"",@"SHT_NOTE"
	.sectionflags	@"SHF_NOTE_NV_TKINFO"
	.tkinfo
        /*0018*/ 	.word	0x00000002
        /*0030*/ 	.string	""
        /*0030*/ 	.string	"ptxas"
        /*0030*/ 	.string	"Cuda compilation tools, release 13.0, V13.0.88"
        /*0030*/ 	.string	"Build cuda_13.0.r13.0/compiler.36424714_0"
        /*0030*/ 	.string	"-arch sm_100 -m 64 "



//--------------------- .note.nv.cuinfo           --------------------------
	.section	.note.nv.cuinfo,"",@"SHT_NOTE"
	.sectionflags	@"SHF_NOTE_NV_CUINFO"
        /*0018*/ 	.short	0x0002
        /*001a*/ 	.short	0x0064
        /*001c*/ 	.short	0x0082
	.zero		2


//--------------------- .nv.info                  --------------------------
	.section	.nv.info,"",@"SHT_CUDA_INFO"
	.align	4


	//----- nvinfo : EIATTR_REGCOUNT
	.align		4
        /*0000*/ 	.byte	0x04, 0x2f
        /*0002*/ 	.short	(.L_1 - .L_0)
	.align		4
.L_0:
        /*0004*/ 	.word	index@(_Z47mat_transpose_f32x4_shared_bcf_row2col2d_kernelPfS_ii)
        /*0008*/ 	.word	0x00000018


	//----- nvinfo : EIATTR_FRAME_SIZE
	.align		4
.L_1:
        /*000c*/ 	.byte	0x04, 0x11
        /*000e*/ 	.short	(.L_3 - .L_2)
	.align		4
.L_2:
        /*0010*/ 	.word	index@(_Z47mat_transpose_f32x4_shared_bcf_row2col2d_kernelPfS_ii)
        /*0014*/ 	.word	0x00000000


	//----- nvinfo : EIATTR_MIN_STACK_SIZE
	.align		4
.L_3:
        /*0018*/ 	.byte	0x04, 0x12
        /*001a*/ 	.short	(.L_5 - .L_4)
	.align		4
.L_4:
        /*001c*/ 	.word	index@(_Z47mat_transpose_f32x4_shared_bcf_row2col2d_kernelPfS_ii)
        /*0020*/ 	.word	0x00000000
.L_5:


//--------------------- .nv.compat                --------------------------
	.section	.nv.compat,"",@"SHT_CUDA_COMPAT_INFO"
	.align	4
        /*0000*/ 	.byte	0x02, 0x09, 0x00, 0x00, 0x02, 0x02, 0x01, 0x00, 0x02, 0x05, 0x05, 0x00, 0x03, 0x07, 0x01, 0x01
        /*0010*/ 	.byte	0x02, 0x03, 0x00, 0x00, 0x02, 0x06, 0x01, 0x00, 0x04, 0x0b, 0x08, 0x00, 0x09, 0x00, 0x00, 0x00
        /*0020*/ 	.byte	0x00, 0x00, 0x00, 0x00


//--------------------- .nv.info._Z47mat_transpose_f32x4_shared_bcf_row2col2d_kernelPfS_ii --------------------------
	.section	.nv.info._Z47mat_transpose_f32x4_shared_bcf_row2col2d_kernelPfS_ii,"",@"SHT_CUDA_INFO"
	.sectionflags	@""
	.align	4


	//----- nvinfo : EIATTR_CUDA_API_VERSION
	.align		4
        /*0000*/ 	.byte	0x04, 0x37
        /*0002*/ 	.short	(.L_7 - .L_6)
.L_6:
        /*0004*/ 	.word	0x00000082


	//----- nvinfo : EIATTR_KPARAM_INFO
	.align		4
.L_7:
        /*0008*/ 	.byte	0x04, 0x17
        /*000a*/ 	.short	(.L_9 - .L_8)
.L_8:
        /*000c*/ 	.word	0x00000000
        /*0010*/ 	.short	0x0003
        /*0012*/ 	.short	0x0014
        /*0014*/ 	.byte	0x00, 0xf0, 0x11, 0x00


	//----- nvinfo : EIATTR_KPARAM_INFO
	.align		4
.L_9:
        /*0018*/ 	.byte	0x04, 0x17
        /*001a*/ 	.short	(.L_11 - .L_10)
.L_10:
        /*001c*/ 	.word	0x00000000
        /*0020*/ 	.short	0x0002
        /*0022*/ 	.short	0x0010
        /*0024*/ 	.byte	0x00, 0xf0, 0x11, 0x00


	//----- nvinfo : EIATTR_KPARAM_INFO
	.align		4
.L_11:
        /*0028*/ 	.byte	0x04, 0x17
        /*002a*/ 	.short	(.L_13 - .L_12)
.L_12:
        /*002c*/ 	.word	0x00000000
        /*0030*/ 	.short	0x0001
        /*0032*/ 	.short	0x0008
        /*0034*/ 	.byte	0x00, 0xf5, 0x21, 0x00


	//----- nvinfo : EIATTR_KPARAM_INFO
	.align		4
.L_13:
        /*0038*/ 	.byte	0x04, 0x17
        /*003a*/ 	.short	(.L_15 - .L_14)
.L_14:
        /*003c*/ 	.word	0x00000000
        /*0040*/ 	.short	0x0000
        /*0042*/ 	.short	0x0000
        /*0044*/ 	.byte	0x00, 0xf5, 0x21, 0x00


	//----- nvinfo : EIATTR_SPARSE_MMA_MASK
	.align		4
.L_15:
        /*0048*/ 	.byte	0x03, 0x50
        /*004a*/ 	.short	0x0000


	//----- nvinfo : EIATTR_MAXREG_COUNT
	.align		4
        /*004c*/ 	.byte	0x03, 0x1b
        /*004e*/ 	.short	0x00ff


	//----- nvinfo : EIATTR_NUM_BARRIERS
	.align		4
        /*0050*/ 	.byte	0x02, 0x4c
        /*0052*/ 	.byte	0x01
	.zero		1


	//----- nvinfo : EIATTR_MERCURY_ISA_VERSION
	.align		4
        /*0054*/ 	.byte	0x03, 0x5f
        /*0056*/ 	.short	0x0101


	//----- nvinfo : EIATTR_VRC_CTA_INIT_COUNT
	.align		4
        /*0058*/ 	.byte	0x02, 0x4a
	.zero		1
	.zero		1


	//----- nvinfo : EIATTR_EXIT_INSTR_OFFSETS
	.align		4
        /*005c*/ 	.byte	0x04, 0x1c
        /*005e*/ 	.short	(.L_17 - .L_16)


	//   ....[0]....
.L_16:
        /*0060*/ 	.word	0x000000f0


	//   ....[1]....
        /*0064*/ 	.word	0x000003e0


	//----- nvinfo : EIATTR_CBANK_PARAM_SIZE
	.align		4
.L_17:
        /*0068*/ 	.byte	0x03, 0x19
        /*006a*/ 	.short	0x0018


	//----- nvinfo : EIATTR_PARAM_CBANK
	.align		4
        /*006c*/ 	.byte	0x04, 0x0a
        /*006e*/ 	.short	(.L_19 - .L_18)
	.align		4
.L_18:
        /*0070*/ 	.word	index@(.nv.constant0._Z47mat_transpose_f32x4_shared_bcf_row2col2d_kernelPfS_ii)
        /*0074*/ 	.short	0x0380
        /*0076*/ 	.short	0x0018


	//----- nvinfo : EIATTR_SW_WAR
	.align		4
.L_19:
        /*0078*/ 	.byte	0x04, 0x36
        /*007a*/ 	.short	(.L_21 - .L_20)
.L_20:
        /*007c*/ 	.word	0x00000008
.L_21:


//--------------------- .nv.callgraph             --------------------------
	.section	.nv.callgraph,"",@"SHT_CUDA_CALLGRAPH"
	.align	4
	.sectionentsize	8
	.align		4
        /*0000*/ 	.word	0x00000000
	.align		4
        /*0004*/ 	.word	0xffffffff
	.align		4
        /*0008*/ 	.word	0x00000000
	.align		4
        /*000c*/ 	.word	0xfffffffe
	.align		4
        /*0010*/ 	.word	0x00000000
	.align		4
        /*0014*/ 	.word	0xfffffffd
	.align		4
        /*0018*/ 	.word	0x00000000
	.align		4
        /*001c*/ 	.word	0xfffffffc


//--------------------- .text._Z47mat_transpose_f32x4_shared_bcf_row2col2d_kernelPfS_ii --------------------------
	.section	.text._Z47mat_transpose_f32x4_shared_bcf_row2col2d_kernelPfS_ii,"ax",@progbits
	.align	128
        .global         _Z47mat_transpose_f32x4_shared_bcf_row2col2d_kernelPfS_ii
        .type           _Z47mat_transpose_f32x4_shared_bcf_row2col2d_kernelPfS_ii,@function
        .size           _Z47mat_transpose_f32x4_shared_bcf_row2col2d_kernelPfS_ii,(.L_x_1 - _Z47mat_transpose_f32x4_shared_bcf_row2col2d_kernelPfS_ii)
        .other          _Z47mat_transpose_f32x4_shared_bcf_row2col2d_kernelPfS_ii,@"STO_CUDA_ENTRY STV_DEFAULT"
_Z47mat_transpose_f32x4_shared_bcf_row2col2d_kernelPfS_ii:
.text._Z47mat_transpose_f32x4_shared_bcf_row2col2d_kernelPfS_ii:
[----:B------:R-:W-:Y:S01]  /*0000*/  LDC R1, c[0x0][0x37c] ;  /* 0x0000df00ff017b82 */ /* 0x000fe20000000800 */
[----:B------:R-:W0:Y:S07]  /*0010*/  S2R R4, SR_TID.Y ;  /* 0x0000000000047919 */ /* 0x000e2e0000002200 */
[----:B------:R-:W1:Y:S01]  /*0020*/  S2UR UR4, SR_CTAID.X ;  /* 0x00000000000479c3 */ /* 0x000e620000002500 */
[----:B------:R-:W1:Y:S01]  /*0030*/  LDCU UR5, c[0x0][0x360] ;  /* 0x00006c00ff0577ac */ /* 0x000e620008000800 */
[----:B------:R-:W2:Y:S01]  /*0040*/  S2R R0, SR_TID.X ;  /* 0x0000000000007919 */ /* 0x000ea20000002100 */
[----:B------:R-:W3:Y:S05]  /*0050*/  LDCU UR7, c[0x0][0x364] ;  /* 0x00006c80ff0777ac */ /* 0x000eea0008000800 */
[----:B------:R-:W3:Y:S08]  /*0060*/  S2UR UR6, SR_CTAID.Y ;  /* 0x00000000000679c3 */ /* 0x000ef00000002600 */
[----:B------:R-:W4:Y:S01]  /*0070*/  LDC.64 R2, c[0x0][0x390] ;  /* 0x0000e400ff027b82 */ /* 0x000f220000000a00 */
[----:B-1----:R-:W-:-:S02]  /*0080*/  UIMAD UR4, UR4, UR5, URZ ;  /* 0x00000005040472a4 */ /* 0x002fc4000f8e02ff */
[----:B---3--:R-:W-:-:S04]  /*0090*/  UIMAD UR5, UR6, UR7, URZ ;  /* 0x00000007060572a4 */ /* 0x008fc8000f8e02ff */
[----:B--2---:R-:W-:Y:S02]  /*00a0*/  IADD3 R8, PT, PT, R0, UR4, RZ ;  /* 0x0000000400087c10 */ /* 0x004fe4000fffe0ff */
[----:B0-----:R-:W-:Y:S02]  /*00b0*/  IADD3 R5, PT, PT, R4, UR5, RZ ;  /* 0x0000000504057c10 */ /* 0x001fe4000fffe0ff */
[----:B----4-:R-:W-:-:S03]  /*00c0*/  ISETP.GE.AND P0, PT, R8, R3, PT ;  /* 0x000000030800720c */ /* 0x010fc60003f06270 */
[----:B------:R-:W-:-:S05]  /*00d0*/  IMAD.SHL.U32 R5, R5, 0x4, RZ ;  /* 0x0000000405057824 */ /* 0x000fca00078e00ff */
[----:B------:R-:W-:-:S13]  /*00e0*/  ISETP.GE.OR P0, PT, R5, R2, P0 ;  /* 0x000000020500720c */ /* 0x000fda0000706670 */
[----:B------:R-:W-:Y:S05]  /*00f0*/  @P0 EXIT ;  /* 0x000000000000094d */ /* 0x000fea0003800000 */
[----:B------:R-:W0:Y:S01]  /*0100*/  LDC.64 R6, c[0x0][0x380] ;  /* 0x0000e000ff067b82 */ /* 0x000e220000000a00 */
[----:B------:R-:W-:Y:S01]  /*0110*/  IMAD R5, R5, R3, R8 ;  /* 0x0000000305057224 */ /* 0x000fe200078e0208 */
[----:B------:R-:W1:Y:S03]  /*0120*/  LDCU.64 UR6, c[0x0][0x358] ;  /* 0x00006b00ff0677ac */ /* 0x000e660008000a00 */
[----:B0-----:R-:W-:-:S04]  /*0130*/  IMAD.WIDE R6, R5, 0x4, R6 ;  /* 0x0000000405067825 */ /* 0x001fc800078e0206 */
[----:B------:R-:W-:-:S04]  /*0140*/  IMAD.WIDE R8, R3, 0x4, R6 ;  /* 0x0000000403087825 */ /* 0x000fc800078e0206 */
[C---:B------:R-:W-:Y:S02]  /*0150*/  IMAD.WIDE R10, R3.reuse, 0x4, R8 ;  /* 0x00000004030a7825 */ /* 0x040fe400078e0208 */
[----:B-1----:R-:W2:Y:S02]  /*0160*/  LDG.E R8, desc[UR6][R8.64] ;  /* 0x0000000608087981 */ /* 0x002ea4000c1e1900 */
[----:B------:R-:W-:Y:S02]  /*0170*/  IMAD.WIDE R12, R3, 0x4, R10 ;  /* 0x00000004030c7825 */ /* 0x000fe400078e020a */
[----:B------:R0:W3:Y:S04]  /*0180*/  LDG.E R3, desc[UR6][R6.64] ;  /* 0x0000000606037981 */ /* 0x0000e8000c1e1900 */
[----:B------:R-:W4:Y:S04]  /*0190*/  LDG.E R10, desc[UR6][R10.64] ;  /* 0x000000060a0a7981 */ /* 0x000f28000c1e1900 */
[----:B------:R-:W5:Y:S01]  /*01a0*/  LDG.E R12, desc[UR6][R12.64] ;  /* 0x000000060c0c7981 */ /* 0x000f62000c1e1900 */
[----:B------:R-:W1:Y:S01]  /*01b0*/  S2R R14, SR_CgaCtaId ;  /* 0x00000000000e7919 */ /* 0x000e620000008800 */
[----:B------:R-:W-:Y:S01]  /*01c0*/  MOV R5, 0x400 ;  /* 0x0000040000057802 */ /* 0x000fe20000000f00 */
[----:B0-----:R-:W0:Y:S01]  /*01d0*/  LDC.64 R6, c[0x0][0x388] ;  /* 0x0000e200ff067b82 */ /* 0x001e220000000a00 */
[----:B------:R-:W-:-:S02]  /*01e0*/  SHF.R.U32.HI R17, RZ, 0x2, R4 ;  /* 0x00000002ff117819 */ /* 0x000fc40000011604 */
[----:B------:R-:W-:Y:S02]  /*01f0*/  SHF.L.U32 R16, R4, 0x4, RZ ;  /* 0x0000000404107819 */ /* 0x000fe400000006ff */
[----:B-1----:R-:W-:-:S05]  /*0200*/  LEA R5, R14, R5, 0x18 ;  /* 0x000000050e057211 */ /* 0x002fca00078ec0ff */
[----:B------:R-:W-:-:S04]  /*0210*/  IMAD R15, R4, 0x110, R5 ;  /* 0x00000110040f7824 */ /* 0x000fc800078e0205 */
[C---:B------:R-:W-:Y:S01]  /*0220*/  IMAD R15, R0.reuse, 0x4, R15 ;  /* 0x00000004000f7824 */ /* 0x040fe200078e020f */
[----:B------:R-:W-:-:S05]  /*0230*/  LEA R14, R0, R17, 0x2 ;  /* 0x00000011000e7211 */ /* 0x000fca00078e10ff */
[----:B------:R-:W-:Y:S01]  /*0240*/  IMAD R14, R14, 0x44, R5 ;  /* 0x000000440e0e7824 */ /* 0x000fe200078e0205 */
[----:B------:R-:W-:-:S04]  /*0250*/  LOP3.LUT R5, R16, 0x30, RZ, 0xc0, !PT ;  /* 0x0000003010057812 */ /* 0x000fc800078ec0ff */
[----:B------:R-:W-:Y:S02]  /*0260*/  IADD3 R14, PT, PT, R14, R5, RZ ;  /* 0x000000050e0e7210 */ /* 0x000fe40007ffe0ff */
[----:B------:R-:W-:Y:S01]  /*0270*/  SHF.L.U32 R4, R4, 0x2, RZ ;  /* 0x0000000204047819 */ /* 0x000fe200000006ff */
[----:B------:R-:W-:-:S03]  /*0280*/  VIADD R0, R0, UR5 ;  /* 0x0000000500007c36 */ /* 0x000fc60008000000 */
[----:B------:R-:W-:Y:S02]  /*0290*/  LOP3.LUT R4, R4, 0xc, RZ, 0xc0, !PT ;  /* 0x0000000c04047812 */ /* 0x000fe400078ec0ff */
[----:B------:R-:W-:Y:S01]  /*02a0*/  LEA R0, R0, R17, 0x2 ;  /* 0x0000001100007211 */ /* 0x000fe200078e10ff */
[----:B--2---:R-:W-:Y:S04]  /*02b0*/  STS [R15+0x44], R8 ;  /* 0x000044080f007388 */ /* 0x004fe80000000800 */
[----:B---3--:R1:W-:Y:S04]  /*02c0*/  STS [R15], R3 ;  /* 0x000000030f007388 */ /* 0x0083e80000000800 */
[----:B----4-:R-:W-:Y:S04]  /*02d0*/  STS [R15+0x88], R10 ;  /* 0x0000880a0f007388 */ /* 0x010fe80000000800 */
[----:B-----5:R-:W-:Y:S01]  /*02e0*/  STS [R15+0xcc], R12 ;  /* 0x0000cc0c0f007388 */ /* 0x020fe20000000800 */
[----:B------:R-:W-:Y:S01]  /*02f0*/  BAR.SYNC.DEFER_BLOCKING 0x0 ;  /* 0x0000000000007b1d */ /* 0x000fe20000010000 */
[----:B-1----:R-:W-:-:S05]  /*0300*/  IADD3 R3, PT, PT, R4, UR4, RZ ;  /* 0x0000000404037c10 */ /* 0x002fca000fffe0ff */
[----:B------:R-:W-:Y:S01]  /*0310*/  IMAD R3, R3, R2, R0 ;  /* 0x0000000203037224 */ /* 0x000fe200078e0200 */
[----:B------:R-:W1:Y:S04]  /*0320*/  LDS R11, [R14] ;  /* 0x000000000e0b7984 */ /* 0x000e680000000800 */
[----:B------:R-:W2:Y:S04]  /*0330*/  LDS R13, [R14+0x4] ;  /* 0x000004000e0d7984 */ /* 0x000ea80000000800 */
[----:B------:R-:W3:Y:S04]  /*0340*/  LDS R19, [R14+0x8] ;  /* 0x000008000e137984 */ /* 0x000ee80000000800 */
[----:B------:R-:W4:Y:S01]  /*0350*/  LDS R21, [R14+0xc] ;  /* 0x00000c000e157984 */ /* 0x000f220000000800 */
[----:B0-----:R-:W-:-:S04]  /*0360*/  IMAD.WIDE R6, R3, 0x4, R6 ;  /* 0x0000000403067825 */ /* 0x001fc800078e0206 */
[----:B------:R-:W-:-:S04]  /*0370*/  IMAD.WIDE R4, R2, 0x4, R6 ;  /* 0x0000000402047825 */ /* 0x000fc800078e0206 */
[----:B------:R-:W-:-:S04]  /*0380*/  IMAD.WIDE R8, R2, 0x4, R4 ;  /* 0x0000000402087825 */ /* 0x000fc800078e0204 */
[----:B------:R-:W-:Y:S01]  /*0390*/  IMAD.WIDE R2, R2, 0x4, R8 ;  /* 0x0000000402027825 */ /* 0x000fe200078e0208 */
[----:B-1----:R-:W-:Y:S04]  /*03a0*/  STG.E desc[UR6][R6.64], R11 ;  /* 0x0000000b06007986 */ /* 0x002fe8000c101906 */
[----:B--2---:R-:W-:Y:S04]  /*03b0*/  STG.E desc[UR6][R4.64], R13 ;  /* 0x0000000d04007986 */ /* 0x004fe8000c101906 */
[----:B---3--:R-:W-:Y:S04]  /*03c0*/  STG.E desc[UR6][R8.64], R19 ;  /* 0x0000001308007986 */ /* 0x008fe8000c101906 */
[----:B----4-:R-:W-:Y:S01]  /*03d0*/  STG.E desc[UR6][R2.64], R21 ;  /* 0x0000001502007986 */ /* 0x010fe2000c101906 */
[----:B------:R-:W-:Y:S05]  /*03e0*/  EXIT ;  /* 0x000000000000794d */ /* 0x000fea0003800000 */
.L_x_0:
[----:B------:R-:W-:-:S00]  /*03f0*/  BRA `(.L_x_0) ;  /* 0xfffffffc00fc7947 */ /* 0x000fc0000383ffff */
[----:B------:R-:W-:-:S00]  /*0400*/  NOP ;  /* 0x0000000000007918 */ /* 0x000fc00000000000 */
[----:B------:R-:W-:-:S00]  /*0410*/  NOP ;  /* 0x0000000000007918 */ /* 0x000fc00000000000 */
[----:B------:R-:W-:-:S00]  /*0420*/  NOP ;  /* 0x0000000000007918 */ /* 0x000fc00000000000 */
[----:B------:R-:W-:-:S00]  /*0430*/  NOP ;  /* 0x0000000000007918 */ /* 0x000fc00000000000 */
[----:B------:R-:W-:-:S00]  /*0440*/  NOP ;  /* 0x0000000000007918 */ /* 0x000fc00000000000 */
[----:B------:R-:W-:-:S00]  /*0450*/  NOP ;  /* 0x0000000000007918 */ /* 0x000fc00000000000 */
[----:B------:R-:W-:-:S00]  /*0460*/  NOP ;  /* 0x0000000000007918 */ /* 0x000fc00000000000 */
[----:B------:R-:W-:-:S00]  /*0470*/  NOP ;  /* 0x0000000000007918 */ /* 0x000fc00000000000 */
.L_x_1:


//--------------------- .nv.shared._Z47mat_transpose_f32x4_shared_bcf_row2col2d_kernelPfS_ii --------------------------
	.section	.nv.shared._Z47mat_transpose_f32x4_shared_bcf_row2col2d_kernelPfS_ii,"aw",@nobits
	.sectionflags	@""
	.align	4
.nv.shared._Z47mat_transpose_f32x4_shared_bcf_row2col2d_kernelPfS_ii:
	.zero		5376


//--------------------- .nv.shared.reserved.0     --------------------------
	.section	.nv.shared.reserved.0,"aw",@nobits
	.weak		__nv_reservedSMEM_offset_0_alias
	.size		__nv_reservedSMEM_offset_0_alias, 0, 64
	.other		__nv_reservedSMEM_offset_0_alias,@"STO_CUDA_RESERVED_SHARED STV_DEFAULT"
__nv_reservedSMEM_offset_0_alias:
	.zero		0
	.zero		64


//--------------------- .nv.constant0._Z47mat_transpose_f32x4_shared_bcf_row2col2d_kernelPfS_ii --------------------------
	.section	.nv.constant0._Z47mat_transpose_f32x4_shared_bcf_row2col2d_kernelPfS_ii,"a",@progbits
	.sectionflags	@""
	.align	4
.nv.constant0._Z47mat_transpose_f32x4_shared_bcf_row2col2d_kernelPfS_ii:
	.zero		920


//--------------------- SYMBOLS --------------------------

	.type		.nv.reservedSmem.offset0,@object
	.size		.nv.reservedSmem.offset0,0x4
	.type		.nv.reservedSmem.cap,@object
	.size		.nv.reservedSmem.cap,0x4
